	.headerflags	@"EF_CUDA_TEXMODE_UNIFIED EF_CUDA_64BIT_ADDRESS EF_CUDA_ACCELERATORS EF_CUDA_SM90 EF_CUDA_VIRTUAL_SM(EF_CUDA_SM90)"
	.elftype	@"ET_EXEC"


//--------------------- .nv.info                  --------------------------
	.section	.nv.info,"",@"SHT_CUDA_INFO"
	.align	4


	//----- nvinfo : EIATTR_REGCOUNT
	.align		4
        /*0000*/ 	.byte	0x04, 0x2f
        /*0002*/ 	.short	(.L_1 - .L_0)
	.align		4
.L_0:
        /*0004*/ 	.word	index@(triton_poi_fused_add_convolution_mul_28)
        /*0008*/ 	.word	0x00000040


	//----- nvinfo : EIATTR_MIN_STACK_SIZE
	.align		4
.L_1:
        /*000c*/ 	.byte	0x04, 0x12
        /*000e*/ 	.short	(.L_3 - .L_2)
	.align		4
.L_2:
        /*0010*/ 	.word	index@(triton_poi_fused_add_convolution_mul_28)
        /*0014*/ 	.word	0x00000000


	//----- nvinfo : EIATTR_FRAME_SIZE
	.align		4
.L_3:
        /*0018*/ 	.byte	0x04, 0x11
        /*001a*/ 	.short	(.L_5 - .L_4)
	.align		4
.L_4:
        /*001c*/ 	.word	index@(triton_poi_fused_add_convolution_mul_28)
        /*0020*/ 	.word	0x00000000


	//----- nvinfo : EIATTR_MIN_STACK_SIZE
	.align		4
.L_5:
        /*0024*/ 	.byte	0x04, 0x12
        /*0026*/ 	.short	(.L_7 - .L_6)
	.align		4
.L_6:
        /*0028*/ 	.word	index@(triton_poi_fused_add_convolution_mul_28)
        /*002c*/ 	.word	0x00000000
.L_7:


//--------------------- .nv.info.triton_poi_fused_add_convolution_mul_28 --------------------------
	.section	.nv.info.triton_poi_fused_add_convolution_mul_28,"",@"SHT_CUDA_INFO"
	.sectionflags	@""
	.align	4


	//----- nvinfo : EIATTR_CUDA_API_VERSION
	.align		4
        /*0000*/ 	.byte	0x04, 0x37
        /*0002*/ 	.short	(.L_9 - .L_8)
.L_8:
        /*0004*/ 	.word	0x0000007c


	//----- nvinfo : EIATTR_KPARAM_INFO
	.align		4
.L_9:
        /*0008*/ 	.byte	0x04, 0x17
        /*000a*/ 	.short	(.L_11 - .L_10)
.L_10:
        /*000c*/ 	.word	0x00000000
        /*0010*/ 	.short	0x0009
        /*0012*/ 	.short	0x0044
        /*0014*/ 	.byte	0x00, 0xf0, 0x11, 0x00


	//----- nvinfo : EIATTR_KPARAM_INFO
	.align		4
.L_11:
        /*0018*/ 	.byte	0x04, 0x17
        /*001a*/ 	.short	(.L_13 - .L_12)
.L_12:
        /*001c*/ 	.word	0x00000000
        /*0020*/ 	.short	0x0008
        /*0022*/ 	.short	0x0040
        /*0024*/ 	.byte	0x00, 0xf0, 0x11, 0x00


	//----- nvinfo : EIATTR_KPARAM_INFO
	.align		4
.L_13:
        /*0028*/ 	.byte	0x04, 0x17
        /*002a*/ 	.short	(.L_15 - .L_14)
.L_14:
        /*002c*/ 	.word	0x00000000
        /*0030*/ 	.short	0x0007
        /*0032*/ 	.short	0x0038
        /*0034*/ 	.byte	0x00, 0xf4, 0x21, 0x00


	//----- nvinfo : EIATTR_KPARAM_INFO
	.align		4
.L_15:
        /*0038*/ 	.byte	0x04, 0x17
        /*003a*/ 	.short	(.L_17 - .L_16)
.L_16:
        /*003c*/ 	.word	0x00000000
        /*0040*/ 	.short	0x0006
        /*0042*/ 	.short	0x0030
        /*0044*/ 	.byte	0x00, 0xf4, 0x21, 0x00


	//----- nvinfo : EIATTR_KPARAM_INFO
	.align		4
.L_17:
        /*0048*/ 	.byte	0x04, 0x17
        /*004a*/ 	.short	(.L_19 - .L_18)
.L_18:
        /*004c*/ 	.word	0x00000000
        /*0050*/ 	.short	0x0005
        /*0052*/ 	.short	0x0028
        /*0054*/ 	.byte	0x00, 0xf4, 0x21, 0x00


	//----- nvinfo : EIATTR_KPARAM_INFO
	.align		4
.L_19:
        /*0058*/ 	.byte	0x04, 0x17
        /*005a*/ 	.short	(.L_21 - .L_20)
.L_20:
        /*005c*/ 	.word	0x00000000
        /*0060*/ 	.short	0x0004
        /*0062*/ 	.short	0x0020
        /*0064*/ 	.byte	0x00, 0xf4, 0x21, 0x00


	//----- nvinfo : EIATTR_KPARAM_INFO
	.align		4
.L_21:
        /*0068*/ 	.byte	0x04, 0x17
        /*006a*/ 	.short	(.L_23 - .L_22)
.L_22:
        /*006c*/ 	.word	0x00000000
        /*0070*/ 	.short	0x0003
        /*0072*/ 	.short	0x0018
        /*0074*/ 	.byte	0x00, 0xf4, 0x21, 0x00


	//----- nvinfo : EIATTR_KPARAM_INFO
	.align		4
.L_23:
        /*0078*/ 	.byte	0x04, 0x17
        /*007a*/ 	.short	(.L_25 - .L_24)
.L_24:
        /*007c*/ 	.word	0x00000000
        /*0080*/ 	.short	0x0002
        /*0082*/ 	.short	0x0010
        /*0084*/ 	.byte	0x00, 0xf4, 0x21, 0x00


	//----- nvinfo : EIATTR_KPARAM_INFO
	.align		4
.L_25:
        /*0088*/ 	.byte	0x04, 0x17
        /*008a*/ 	.short	(.L_27 - .L_26)
.L_26:
        /*008c*/ 	.word	0x00000000
        /*0090*/ 	.short	0x0001
        /*0092*/ 	.short	0x0008
        /*0094*/ 	.byte	0x00, 0xf4, 0x21, 0x00


	//----- nvinfo : EIATTR_KPARAM_INFO
	.align		4
.L_27:
        /*0098*/ 	.byte	0x04, 0x17
        /*009a*/ 	.short	(.L_29 - .L_28)
.L_28:
        /*009c*/ 	.word	0x00000000
        /*00a0*/ 	.short	0x0000
        /*00a2*/ 	.short	0x0000
        /*00a4*/ 	.byte	0x00, 0xf4, 0x21, 0x00


	//----- nvinfo : EIATTR_SPARSE_MMA_MASK
	.align		4
.L_29:
        /*00a8*/ 	.byte	0x03, 0x50
        /*00aa*/ 	.short	0x0000


	//----- nvinfo : EIATTR_MAXREG_COUNT
	.align		4
        /*00ac*/ 	.byte	0x03, 0x1b
        /*00ae*/ 	.short	0x00ff


	//----- nvinfo : EIATTR_EXIT_INSTR_OFFSETS
	.align		4
        /*00b0*/ 	.byte	0x04, 0x1c
        /*00b2*/ 	.short	(.L_31 - .L_30)


	//   ....[0]....
.L_30:
        /*00b4*/ 	.word	0x00000ee0


	//   ....[1]....
        /*00b8*/ 	.word	0x00000f30


	//----- nvinfo : EIATTR_REQNTID
	.align		4
.L_31:
        /*00bc*/ 	.byte	0x04, 0x10
        /*00be*/ 	.short	(.L_33 - .L_32)
.L_32:
        /*00c0*/ 	.word	0x00000100
        /*00c4*/ 	.word	0x00000001
        /*00c8*/ 	.word	0x00000001


	//----- nvinfo : EIATTR_CBANK_PARAM_SIZE
	.align		4
.L_33:
        /*00cc*/ 	.byte	0x03, 0x19
        /*00ce*/ 	.short	0x0048


	//----- nvinfo : EIATTR_PARAM_CBANK
	.align		4
        /*00d0*/ 	.byte	0x04, 0x0a
        /*00d2*/ 	.short	(.L_35 - .L_34)
	.align		4
.L_34:
        /*00d4*/ 	.word	index@(.nv.constant0.triton_poi_fused_add_convolution_mul_28)
        /*00d8*/ 	.short	0x0210
        /*00da*/ 	.short	0x0048


	//----- nvinfo : EIATTR_SW_WAR
	.align		4
.L_35:
        /*00dc*/ 	.byte	0x04, 0x36
        /*00de*/ 	.short	(.L_37 - .L_36)
.L_36:
        /*00e0*/ 	.word	0x00000008
.L_37:


//--------------------- .nv.callgraph             --------------------------
	.section	.nv.callgraph,"",@"SHT_CUDA_CALLGRAPH"
	.align	4
	.sectionentsize	8
	.align		4
        /*0000*/ 	.word	0x00000000
	.align		4
        /*0004*/ 	.word	0xffffffff
	.align		4
        /*0008*/ 	.word	0x00000000
	.align		4
        /*000c*/ 	.word	0xfffffffe
	.align		4
        /*0010*/ 	.word	0x00000000
	.align		4
        /*0014*/ 	.word	0xfffffffd
	.align		4
        /*0018*/ 	.word	0x00000000
	.align		4
        /*001c*/ 	.word	0xfffffffc


//--------------------- .text.triton_poi_fused_add_convolution_mul_28 --------------------------
	.section	.text.triton_poi_fused_add_convolution_mul_28,"ax",@progbits
	.sectionflags	@"SHF_BARRIERS=1"
	.align	128
        .global         triton_poi_fused_add_convolution_mul_28
        .type           triton_poi_fused_add_convolution_mul_28,@function
        .size           triton_poi_fused_add_convolution_mul_28,(.L_x_1 - triton_poi_fused_add_convolution_mul_28)
        .other          triton_poi_fused_add_convolution_mul_28,@"STO_CUDA_ENTRY STV_DEFAULT"
triton_poi_fused_add_convolution_mul_28:
.text.triton_poi_fused_add_convolution_mul_28:
[----:B------:R-:W0:Y:S01]  /*0000*/  LDC R1, c[0x0][0x28] ;  /* 0x00000a00ff017b82 */ /* 0x000e220000000800 */
[----:B------:R-:W1:Y:S07]  /*0010*/  S2R R10, SR_TID.X ;  /* 0x00000000000a7919 */ /* 0x000e6e0000002100 */
[----:B------:R-:W2:Y:S01]  /*0020*/  LDC.64 R2, c[0x0][0x220] ;  /* 0x00008800ff027b82 */ /* 0x000ea20000000a00 */
[----:B------:R-:W-:Y:S02]  /*0030*/  CS2R R36, SRZ ;  /* 0x0000000000247805 */ /* 0x000fe4000001ff00 */
[----:B------:R-:W-:Y:S01]  /*0040*/  CS2R R38, SRZ ;  /* 0x0000000000267805 */ /* 0x000fe2000001ff00 */
[----:B------:R-:W3:Y:S01]  /*0050*/  S2R R0, SR_CTAID.X ;  /* 0x0000000000007919 */ /* 0x000ee20000002500 */
[----:B------:R-:W-:Y:S01]  /*0060*/  ULDC.64 UR6, c[0x0][0x208] ;  /* 0x0000820000067ab9 */ /* 0x000fe20000000a00 */
[----:B------:R-:W4:Y:S02]  /*0070*/  S2R R4, SR_CTAID.Y ;  /* 0x0000000000047919 */ /* 0x000f240000002600 */
[----:B------:R-:W5:Y:S08]  /*0080*/  LDC.64 R6, c[0x0][0x228] ;  /* 0x00008a00ff067b82 */ /* 0x000f700000000a00 */
[----:B------:R-:W4:Y:S01]  /*0090*/  LDC.64 R8, c[0x0][0x230] ;  /* 0x00008c00ff087b82 */ /* 0x000f220000000a00 */
[----:B------:R-:W-:-:S02]  /*00a0*/  CS2R R32, SRZ ;  /* 0x0000000000207805 */ /* 0x000fc4000001ff00 */
[----:B------:R-:W-:Y:S02]  /*00b0*/  CS2R R34, SRZ ;  /* 0x0000000000227805 */ /* 0x000fe4000001ff00 */
[----:B------:R-:W-:Y:S02]  /*00c0*/  CS2R R28, SRZ ;  /* 0x00000000001c7805 */ /* 0x000fe4000001ff00 */
[----:B------:R-:W-:Y:S02]  /*00d0*/  CS2R R30, SRZ ;  /* 0x00000000001e7805 */ /* 0x000fe4000001ff00 */
[----:B------:R-:W-:Y:S02]  /*00e0*/  CS2R R24, SRZ ;  /* 0x0000000000187805 */ /* 0x000fe4000001ff00 */
[----:B------:R-:W-:Y:S02]  /*00f0*/  CS2R R26, SRZ ;  /* 0x00000000001a7805 */ /* 0x000fe4000001ff00 */
[----:B------:R-:W-:-:S02]  /*0100*/  CS2R R40, SRZ ;  /* 0x0000000000287805 */ /* 0x000fc4000001ff00 */
[----:B------:R-:W-:Y:S02]  /*0110*/  CS2R R42, SRZ ;  /* 0x00000000002a7805 */ /* 0x000fe4000001ff00 */
[----:B------:R-:W-:Y:S02]  /*0120*/  CS2R R16, SRZ ;  /* 0x0000000000107805 */ /* 0x000fe4000001ff00 */
[----:B------:R-:W-:Y:S01]  /*0130*/  CS2R R18, SRZ ;  /* 0x0000000000127805 */ /* 0x000fe2000001ff00 */
[----:B------:R-:W5:Y:S01]  /*0140*/  LDC.64 R46, c[0x0][0x210] ;  /* 0x00008400ff2e7b82 */ /* 0x000f620000000a00 */
[----:B-1----:R-:W-:Y:S01]  /*0150*/  IMAD.SHL.U32 R5, R10, 0x4, RZ ;  /* 0x000000040a057824 */ /* 0x002fe200078e00ff */
[----:B---3--:R-:W-:Y:S02]  /*0160*/  SHF.L.U32 R0, R0, 0x6, RZ ;  /* 0x0000000600007819 */ /* 0x008fe400000006ff */
[----:B------:R-:W-:-:S04]  /*0170*/  CS2R R14, SRZ ;  /* 0x00000000000e7805 */ /* 0x000fc8000001ff00 */
[----:B------:R-:W1:Y:S01]  /*0180*/  LDC.64 R58, c[0x0][0x238] ;  /* 0x00008e00ff3a7b82 */ /* 0x000e620000000a00 */
[----:B------:R-:W-:-:S04]  /*0190*/  LOP3.LUT R48, R0, 0x3c, R5, 0xf8, !PT ;  /* 0x0000003c00307812 */ /* 0x000fc800078ef805 */
[C---:B------:R-:W-:Y:S01]  /*01a0*/  ISETP.GE.AND P4, PT, R48.reuse, 0x80, PT ;  /* 0x000000803000780c */ /* 0x040fe20003f86270 */
[----:B--2---:R-:W-:-:S12]  /*01b0*/  IMAD.WIDE R2, R48, 0x4, R2 ;  /* 0x0000000430027825 */ /* 0x004fd800078e0202 */
[----:B------:R2:W3:Y:S01]  /*01c0*/  @!P4 LDG.E.EL.128 R36, desc[UR6][R2.64] ;  /* 0x000000060224c981 */ /* 0x0004e2000c2e1d00 */
[----:B0---4-:R-:W-:-:S05]  /*01d0*/  IMAD.WIDE R44, R48, 0x4, R8 ;  /* 0x00000004302c7825 */ /* 0x011fca00078e0208 */
[----:B------:R-:W3:Y:S01]  /*01e0*/  @!P4 LDG.E.EL.128 R28, desc[UR6][R44.64] ;  /* 0x000000062c1cc981 */ /* 0x000ee2000c2e1d00 */
[----:B--2---:R-:W-:Y:S02]  /*01f0*/  SHF.R.U32.HI R3, RZ, 0x4, R10 ;  /* 0x00000004ff037819 */ /* 0x004fe4000001160a */
[----:B------:R-:W-:Y:S02]  /*0200*/  SHF.L.U32 R2, R4, 0x6, RZ ;  /* 0x0000000604027819 */ /* 0x000fe400000006ff */
[----:B------:R-:W-:-:S04]  /*0210*/  SGXT.U32 R3, R3, 0x4 ;  /* 0x000000040303781a */ /* 0x000fc80000000000 */
[----:B------:R-:W-:Y:S02]  /*0220*/  LOP3.LUT R55, R2, 0x30, R3, 0xfe, !PT ;  /* 0x0000003002377812 */ /* 0x000fe400078efe03 */
[----:B------:R-:W-:Y:S02]  /*0230*/  LOP3.LUT R11, R2, R3, RZ, 0xfc, !PT ;  /* 0x00000003020b7212 */ /* 0x000fe400078efcff */
[C---:B------:R-:W-:Y:S02]  /*0240*/  ISETP.LT.AND P3, PT, R55.reuse, 0x100, !P4 ;  /* 0x000001003700780c */ /* 0x040fe40006761270 */
[----:B------:R-:W-:Y:S01]  /*0250*/  LEA R55, R55, R48, 0x7 ;  /* 0x0000003037377211 */ /* 0x000fe200078e38ff */
[----:B------:R-:W-:Y:S01]  /*0260*/  IMAD R53, R11, 0x80, R48 ;  /* 0x000000800b357824 */ /* 0x000fe200078e0230 */
[----:B------:R-:W-:Y:S02]  /*0270*/  LOP3.LUT R13, R2, 0x10, R3, 0xfe, !PT ;  /* 0x00000010020d7812 */ /* 0x000fe400078efe03 */
[----:B------:R-:W-:Y:S01]  /*0280*/  LOP3.LUT R57, R2, 0x20, R3, 0xfe, !PT ;  /* 0x0000002002397812 */ /* 0x000fe200078efe03 */
[----:B-----5:R-:W-:Y:S01]  /*0290*/  IMAD.WIDE R22, R55, 0x4, R6 ;  /* 0x0000000437167825 */ /* 0x020fe200078e0206 */
[----:B------:R-:W-:-:S02]  /*02a0*/  ISETP.LT.AND P0, PT, R11, 0x100, !P4 ;  /* 0x000001000b00780c */ /* 0x000fc40006701270 */
[----:B------:R-:W-:Y:S01]  /*02b0*/  ISETP.LT.AND P1, PT, R13, 0x100, !P4 ;  /* 0x000001000d00780c */ /* 0x000fe20006721270 */
[----:B------:R-:W-:Y:S01]  /*02c0*/  IMAD.WIDE R10, R53, 0x4, R6 ;  /* 0x00000004350a7825 */ /* 0x000fe200078e0206 */
[----:B------:R-:W-:Y:S01]  /*02d0*/  ISETP.LT.AND P2, PT, R57, 0x100, !P4 ;  /* 0x000001003900780c */ /* 0x000fe20006741270 */
[----:B------:R-:W3:Y:S01]  /*02e0*/  @P3 LDG.E.EL.128 R32, desc[UR6][R22.64] ;  /* 0x0000000616203981 */ /* 0x000ee2000c2e1d00 */
[----:B------:R-:W-:Y:S01]  /*02f0*/  LEA R51, R13, R48, 0x7 ;  /* 0x000000300d337211 */ /* 0x000fe200078e38ff */
[----:B------:R-:W-:-:S04]  /*0300*/  IMAD R57, R57, 0x80, R48 ;  /* 0x0000008039397824 */ /* 0x000fc800078e0230 */
[--C-:B------:R-:W-:Y:S02]  /*0310*/  IMAD.WIDE R8, R51, 0x4, R6.reuse ;  /* 0x0000000433087825 */ /* 0x100fe400078e0206 */
[----:B------:R-:W2:Y:S02]  /*0320*/  @P0 LDG.E.EL.128 R24, desc[UR6][R10.64] ;  /* 0x000000060a180981 */ /* 0x000ea4000c2e1d00 */
[----:B------:R-:W-:Y:S02]  /*0330*/  IMAD.WIDE R20, R57, 0x4, R6 ;  /* 0x0000000439147825 */ /* 0x000fe400078e0206 */
[----:B------:R-:W4:Y:S01]  /*0340*/  @P1 LDG.E.EL.128 R40, desc[UR6][R8.64] ;  /* 0x0000000608281981 */ /* 0x000f22000c2e1d00 */
[----:B------:R-:W0:Y:S03]  /*0350*/  LDC.64 R6, c[0x0][0x218] ;  /* 0x00008600ff067b82 */ /* 0x000e260000000a00 */
[----:B------:R5:W4:Y:S01]  /*0360*/  @P2 LDG.E.EL.128 R16, desc[UR6][R20.64] ;  /* 0x0000000614102981 */ /* 0x000b22000c2e1d00 */
[----:B------:R-:W-:Y:S01]  /*0370*/  CS2R R12, SRZ ;  /* 0x00000000000c7805 */ /* 0x000fe2000001ff00 */
[----:B0-----:R-:W-:-:S05]  /*0380*/  IMAD.WIDE R6, R48, 0x4, R6 ;  /* 0x0000000430067825 */ /* 0x001fca00078e0206 */
[----:B------:R0:W4:Y:S01]  /*0390*/  @!P4 LDG.E.EL.128 R12, desc[UR6][R6.64] ;  /* 0x00000006060cc981 */ /* 0x000122000c2e1d00 */
[----:B-----5:R-:W-:Y:S02]  /*03a0*/  CS2R R20, SRZ ;  /* 0x0000000000147805 */ /* 0x020fe4000001ff00 */
[----:B------:R-:W-:Y:S01]  /*03b0*/  CS2R R22, SRZ ;  /* 0x0000000000167805 */ /* 0x000fe2000001ff00 */
[--C-:B------:R-:W-:Y:S01]  /*03c0*/  IMAD.WIDE R52, R53, 0x4, R46.reuse ;  /* 0x0000000435347825 */ /* 0x100fe200078e022e */
[----:B------:R-:W-:Y:S02]  /*03d0*/  CS2R R8, SRZ ;  /* 0x0000000000087805 */ /* 0x000fe4000001ff00 */
[----:B------:R-:W-:Y:S01]  /*03e0*/  CS2R R10, SRZ ;  /* 0x00000000000a7805 */ /* 0x000fe2000001ff00 */
[----:B------:R-:W-:Y:S01]  /*03f0*/  IMAD.WIDE R50, R51, 0x4, R46 ;  /* 0x0000000433327825 */ /* 0x000fe200078e022e */
[----:B------:R-:W5:Y:S01]  /*0400*/  @P0 LDG.E.EL.128 R20, desc[UR6][R52.64] ;  /* 0x0000000634140981 */ /* 0x000f62000c2e1d00 */
[----:B------:R-:W-:-:S02]  /*0410*/  CS2R R44, SRZ ;  /* 0x00000000002c7805 */ /* 0x000fc4000001ff00 */
[--C-:B------:R-:W-:Y:S01]  /*0420*/  IMAD.WIDE R56, R57, 0x4, R46.reuse ;  /* 0x0000000439387825 */ /* 0x100fe200078e022e */
[----:B------:R-:W5:Y:S03]  /*0430*/  @P1 LDG.E.EL.128 R8, desc[UR6][R50.64] ;  /* 0x0000000632081981 */ /* 0x000f66000c2e1d00 */
[----:B------:R-:W-:Y:S01]  /*0440*/  IMAD.WIDE R54, R55, 0x4, R46 ;  /* 0x0000000437367825 */ /* 0x000fe200078e022e */
[----:B------:R-:W-:-:S03]  /*0450*/  CS2R R46, SRZ ;  /* 0x00000000002e7805 */ /* 0x000fc6000001ff00 */
[----:B-1----:R-:W-:-:S05]  /*0460*/  IMAD.WIDE R58, R48, 0x4, R58 ;  /* 0x00000004303a7825 */ /* 0x002fca00078e023a */
[----:B------:R1:W5:Y:S01]  /*0470*/  @!P4 LDG.E.EL.128 R44, desc[UR6][R58.64] ;  /* 0x000000063a2cc981 */ /* 0x000362000c2e1d00 */
[----:B---3--:R-:W-:Y:S01]  /*0480*/  FFMA R4, R32, R36, R28 ;  /* 0x0000002420047223 */ /* 0x008fe2000000001c */
[----:B0-----:R-:W-:Y:S02]  /*0490*/  FFMA R6, R33, R37, R29 ;  /* 0x0000002521067223 */ /* 0x001fe4000000001d */
[----:B------:R-:W0:Y:S01]  /*04a0*/  LDC.64 R32, c[0x0][0x240] ;  /* 0x00009000ff207b82 */ /* 0x000e220000000a00 */
[----:B------:R-:W-:Y:S01]  /*04b0*/  FFMA R7, R34, R38, R30 ;  /* 0x0000002622077223 */ /* 0x000fe2000000001e */
[----:B------:R-:W-:Y:S01]  /*04c0*/  FFMA R49, R35, R39, R31 ;  /* 0x0000002723317223 */ /* 0x000fe2000000001f */
[----:B--2---:R-:W-:Y:S01]  /*04d0*/  FFMA R24, R24, R36, R28 ;  /* 0x0000002418187223 */ /* 0x004fe2000000001c */
[----:B------:R-:W-:Y:S01]  /*04e0*/  FFMA R25, R25, R37, R29 ;  /* 0x0000002519197223 */ /* 0x000fe2000000001d */
[----:B------:R-:W-:Y:S01]  /*04f0*/  FFMA R26, R26, R38, R30 ;  /* 0x000000261a1a7223 */ /* 0x000fe2000000001e */
[----:B------:R-:W-:Y:S01]  /*0500*/  FFMA R27, R27, R39, R31 ;  /* 0x000000271b1b7223 */ /* 0x000fe2000000001f */
[----:B----4-:R-:W-:Y:S01]  /*0510*/  FFMA R40, R40, R36, R28 ;  /* 0x0000002428287223 */ /* 0x010fe2000000001c */
[----:B------:R-:W-:Y:S01]  /*0520*/  FFMA R41, R41, R37, R29 ;  /* 0x0000002529297223 */ /* 0x000fe2000000001d */
[----:B------:R-:W-:Y:S01]  /*0530*/  FFMA R42, R42, R38, R30 ;  /* 0x000000262a2a7223 */ /* 0x000fe2000000001e */
[----:B------:R-:W-:Y:S01]  /*0540*/  FFMA R43, R43, R39, R31 ;  /* 0x000000272b2b7223 */ /* 0x000fe2000000001f */
[----:B------:R-:W-:Y:S01]  /*0550*/  FFMA R16, R16, R36, R28 ;  /* 0x0000002410107223 */ /* 0x000fe2000000001c */
[----:B------:R-:W-:Y:S01]  /*0560*/  FFMA R17, R17, R37, R29 ;  /* 0x0000002511117223 */ /* 0x000fe2000000001d */
[----:B------:R-:W-:Y:S01]  /*0570*/  FFMA R18, R18, R38, R30 ;  /* 0x0000002612127223 */ /* 0x000fe2000000001e */
[----:B------:R-:W-:Y:S01]  /*0580*/  FFMA R19, R19, R39, R31 ;  /* 0x0000002713137223 */ /* 0x000fe2000000001f */
[----:B------:R-:W-:-:S02]  /*0590*/  CS2R R28, SRZ ;  /* 0x00000000001c7805 */ /* 0x000fc4000001ff00 */
[----:B------:R-:W-:Y:S02]  /*05a0*/  CS2R R30, SRZ ;  /* 0x00000000001e7805 */ /* 0x000fe4000001ff00 */
[----:B------:R-:W-:Y:S02]  /*05b0*/  CS2R R36, SRZ ;  /* 0x0000000000247805 */ /* 0x000fe4000001ff00 */
[----:B------:R-:W-:Y:S02]  /*05c0*/  CS2R R38, SRZ ;  /* 0x0000000000267805 */ /* 0x000fe4000001ff00 */
[----:B------:R-:W-:Y:S01]  /*05d0*/  CS2R R34, SRZ ;  /* 0x0000000000227805 */ /* 0x000fe2000001ff00 */
[----:B0-----:R-:W-:Y:S01]  /*05e0*/  IMAD.WIDE R60, R48, 0x4, R32 ;  /* 0x00000004303c7825 */ /* 0x001fe200078e0220 */
[----:B------:R-:W-:Y:S01]  /*05f0*/  CS2R R32, SRZ ;  /* 0x0000000000207805 */ /* 0x000fe2000001ff00 */
[----:B------:R-:W2:Y:S04]  /*0600*/  @P2 LDG.E.EL.128 R28, desc[UR6][R56.64] ;  /* 0x00000006381c2981 */ /* 0x000ea8000c2e1d00 */
[----:B------:R-:W3:Y:S04]  /*0610*/  @P3 LDG.E.EL.128 R36, desc[UR6][R54.64] ;  /* 0x0000000636243981 */ /* 0x000ee8000c2e1d00 */
[----:B------:R0:W4:Y:S01]  /*0620*/  @!P4 LDG.E.EL.128 R32, desc[UR6][R60.64] ;  /* 0x000000063c20c981 */ /* 0x000122000c2e1d00 */
[----:B------:R-:W1:Y:S01]  /*0630*/  S2R R48, SR_TID.X ;  /* 0x0000000000307919 */ /* 0x000e620000002100 */
[----:B------:R-:W0:Y:S01]  /*0640*/  S2UR UR5, SR_CgaCtaId ;  /* 0x00000000000579c3 */ /* 0x000e220000008800 */
[----:B------:R-:W-:Y:S01]  /*0650*/  UMOV UR4, 0x400 ;  /* 0x0000040000047882 */ /* 0x000fe20000000000 */
[----:B-----5:R-:W-:Y:S01]  /*0660*/  FADD R20, R12, R20 ;  /* 0x000000140c147221 */ /* 0x020fe20000000000 */
[----:B------:R-:W-:Y:S01]  /*0670*/  FADD R21, R13, R21 ;  /* 0x000000150d157221 */ /* 0x000fe20000000000 */
[----:B------:R-:W-:Y:S01]  /*0680*/  FADD R22, R14, R22 ;  /* 0x000000160e167221 */ /* 0x000fe20000000000 */
[----:B------:R-:W-:-:S03]  /*0690*/  FADD R23, R15, R23 ;  /* 0x000000170f177221 */ /* 0x000fc60000000000 */
[----:B------:R-:W-:Y:S01]  /*06a0*/  BAR.SYNC.DEFER_BLOCKING 0x0 ;  /* 0x0000000000007b1d */ /* 0x000fe20000010000 */
[----:B------:R-:W-:Y:S01]  /*06b0*/  FADD R8, R12, R8 ;  /* 0x000000080c087221 */ /* 0x000fe20000000000 */
[----:B------:R-:W-:Y:S01]  /*06c0*/  FADD R9, R13, R9 ;  /* 0x000000090d097221 */ /* 0x000fe20000000000 */
[----:B------:R-:W-:Y:S01]  /*06d0*/  FADD R10, R14, R10 ;  /* 0x0000000a0e0a7221 */ /* 0x000fe20000000000 */
[----:B------:R-:W-:Y:S01]  /*06e0*/  FADD R11, R15, R11 ;  /* 0x0000000b0f0b7221 */ /* 0x000fe20000000000 */
[----:B0-----:R-:W-:Y:S01]  /*06f0*/  UPRMT UR4, UR5, 0x654, UR4 ;  /* 0x0000065405047896 */ /* 0x001fe20008000004 */
[----:B-1----:R-:W-:Y:S01]  /*0700*/  IMAD.SHL.U32 R58, R48, 0x100, RZ ;  /* 0x00000100303a7824 */ /* 0x002fe200078e00ff */
[----:B------:R-:W-:-:S04]  /*0710*/  SHF.R.U32.HI R59, RZ, 0x4, R48 ;  /* 0x00000004ff3b7819 */ /* 0x000fc80000011630 */
[----:B------:R-:W-:Y:S02]  /*0720*/  SGXT.U32 R59, R59, 0x4 ;  /* 0x000000043b3b781a */ /* 0x000fe40000000000 */
[----:B------:R-:W-:Y:S01]  /*0730*/  LOP3.LUT R58, R58, 0xf00, RZ, 0xc0, !PT ;  /* 0x00000f003a3a7812 */ /* 0x000fe200078ec0ff */
[----:B------:R0:W-:Y:S03]  /*0740*/  @P0 STG.E.128 desc[UR6][R52.64], R20 ;  /* 0x0000001434000986 */ /* 0x0001e6000c101d06 */
[----:B------:R-:W-:Y:S01]  /*0750*/  LOP3.LUT R60, R58, 0xc0, RZ, 0xfc, !PT ;  /* 0x000000c03a3c7812 */ /* 0x000fe200078efcff */
[----:B------:R1:W-:Y:S03]  /*0760*/  @P1 STG.E.128 desc[UR6][R50.64], R8 ;  /* 0x0000000832001986 */ /* 0x0003e6000c101d06 */
[----:B------:R-:W-:-:S02]  /*0770*/  LEA.HI R60, R60, UR4, RZ, 0x1e ;  /* 0x000000043c3c7c11 */ /* 0x000fc4000f8ff0ff */
[C---:B0-----:R-:W-:Y:S02]  /*0780*/  LOP3.LUT R53, R58.reuse, R59, RZ, 0xfc, !PT ;  /* 0x0000003b3a357212 */ /* 0x041fe400078efcff */
[C---:B------:R-:W-:Y:S02]  /*0790*/  LOP3.LUT R59, R58.reuse, 0x80, RZ, 0xfc, !PT ;  /* 0x000000803a3b7812 */ /* 0x040fe400078efcff */
[C---:B------:R-:W-:Y:S02]  /*07a0*/  LOP3.LUT R52, R58.reuse, 0x40, RZ, 0xfc, !PT ;  /* 0x000000403a347812 */ /* 0x040fe400078efcff */
[----:B-1----:R-:W-:Y:S02]  /*07b0*/  LEA.HI R50, R58, UR4, RZ, 0x1e ;  /* 0x000000043a327c11 */ /* 0x002fe4000f8ff0ff */
[----:B------:R-:W-:Y:S02]  /*07c0*/  LEA.HI R58, R59, UR4, RZ, 0x1e ;  /* 0x000000043b3a7c11 */ /* 0x000fe4000f8ff0ff */
[----:B------:R-:W-:-:S02]  /*07d0*/  LEA.HI R52, R52, UR4, RZ, 0x1e ;  /* 0x0000000434347c11 */ /* 0x000fc4000f8ff0ff */
[----:B------:R-:W-:-:S03]  /*07e0*/  LEA R50, R53, R50, 0x2 ;  /* 0x0000003235327211 */ /* 0x000fc600078e10ff */
[C---:B------:R-:W-:Y:S01]  /*07f0*/  IMAD R51, R53.reuse, 0x4, R52 ;  /* 0x0000000435337824 */ /* 0x040fe200078e0234 */
[C---:B------:R-:W-:Y:S01]  /*0800*/  LEA R52, R53.reuse, R58, 0x2 ;  /* 0x0000003a35347211 */ /* 0x040fe200078e10ff */
[----:B------:R-:W-:Y:S01]  /*0810*/  IMAD R53, R53, 0x4, R60 ;  /* 0x0000000435357824 */ /* 0x000fe200078e023c */
[----:B------:R-:W-:-:S04]  /*0820*/  LOP3.LUT R2, R2, 0x3c, R5, 0xf8, !PT ;  /* 0x0000003c02027812 */ /* 0x000fc800078ef805 */
[----:B------:R-:W-:Y:S01]  /*0830*/  ISETP.GE.AND P0, PT, R2, 0x100, PT ;  /* 0x000001000200780c */ /* 0x000fe20003f06270 */
[C---:B--2---:R-:W-:Y:S01]  /*0840*/  FADD R29, R13.reuse, R29 ;  /* 0x0000001d0d1d7221 */ /* 0x044fe20000000000 */
[----:B------:R-:W-:Y:S01]  /*0850*/  FADD R28, R12, R28 ;  /* 0x0000001c0c1c7221 */ /* 0x000fe20000000000 */
[----:B------:R-:W-:Y:S01]  /*0860*/  FADD R30, R14, R30 ;  /* 0x0000001e0e1e7221 */ /* 0x000fe20000000000 */
[----:B---3--:R-:W-:Y:S01]  /*0870*/  FADD R37, R13, R37 ;  /* 0x000000250d257221 */ /* 0x008fe20000000000 */
[----:B------:R-:W-:Y:S01]  /*0880*/  FADD R36, R12, R36 ;  /* 0x000000240c247221 */ /* 0x000fe20000000000 */
[----:B------:R-:W-:Y:S01]  /*0890*/  FADD R38, R14, R38 ;  /* 0x000000260e267221 */ /* 0x000fe20000000000 */
[-CC-:B----4-:R-:W-:Y:S01]  /*08a0*/  FFMA R59, R8, R44.reuse, R32.reuse ;  /* 0x0000002c083b7223 */ /* 0x190fe20000000020 */
[-CC-:B------:R-:W-:Y:S01]  /*08b0*/  FFMA R13, R20, R44.reuse, R32.reuse ;  /* 0x0000002c140d7223 */ /* 0x180fe20000000020 */
[-CC-:B------:R-:W-:Y:S01]  /*08c0*/  FFMA R8, R21, R45.reuse, R33.reuse ;  /* 0x0000002d15087223 */ /* 0x180fe20000000021 */
[-CC-:B------:R-:W-:Y:S01]  /*08d0*/  FFMA R14, R9, R45.reuse, R33.reuse ;  /* 0x0000002d090e7223 */ /* 0x180fe20000000021 */
[-C--:B------:R-:W-:Y:S01]  /*08e0*/  FFMA R12, R29, R45.reuse, R33 ;  /* 0x0000002d1d0c7223 */ /* 0x080fe20000000021 */
[C---:B------:R-:W-:Y:S01]  /*08f0*/  FADD R31, R15.reuse, R31 ;  /* 0x0000001f0f1f7221 */ /* 0x040fe20000000000 */
[----:B------:R-:W-:Y:S01]  /*0900*/  FADD R39, R15, R39 ;  /* 0x000000270f277221 */ /* 0x000fe20000000000 */
[----:B------:R-:W-:Y:S01]  /*0910*/  FFMA R33, R37, R45, R33 ;  /* 0x0000002d25217223 */ /* 0x000fe20000000021 */
[-CC-:B------:R-:W-:Y:S01]  /*0920*/  FFMA R15, R28, R44.reuse, R32.reuse ;  /* 0x0000002c1c0f7223 */ /* 0x180fe20000000020 */
[----:B------:R-:W-:Y:S01]  /*0930*/  FFMA R61, R36, R44, R32 ;  /* 0x0000002c243d7223 */ /* 0x000fe20000000020 */
[-C--:B------:R-:W-:Y:S01]  /*0940*/  FFMA R45, R22, R46.reuse, R34 ;  /* 0x0000002e162d7223 */ /* 0x080fe20000000022 */
[-C--:B------:R-:W-:Y:S01]  /*0950*/  FFMA R32, R23, R47.reuse, R35 ;  /* 0x0000002f17207223 */ /* 0x080fe20000000023 */
[----:B------:R-:W-:Y:S01]  /*0960*/  FADD R13, R24, R13 ;  /* 0x0000000d180d7221 */ /* 0x000fe20000000000 */
[----:B------:R-:W-:Y:S01]  /*0970*/  FADD R8, R25, R8 ;  /* 0x0000000819087221 */ /* 0x000fe20000000000 */
[-C--:B------:R-:W-:Y:S01]  /*0980*/  FFMA R21, R10, R46.reuse, R34 ;  /* 0x0000002e0a157223 */ /* 0x080fe20000000022 */
[----:B------:R-:W-:Y:S01]  /*0990*/  FADD R45, R26, R45 ;  /* 0x0000002d1a2d7221 */ /* 0x000fe20000000000 */
[-C--:B------:R-:W-:Y:S01]  /*09a0*/  FFMA R20, R11, R47.reuse, R35 ;  /* 0x0000002f0b147223 */ /* 0x080fe20000000023 */
[----:B------:R-:W-:Y:S01]  /*09b0*/  FADD R32, R27, R32 ;  /* 0x000000201b207221 */ /* 0x000fe20000000000 */
[----:B------:R-:W-:Y:S01]  /*09c0*/  FADD R59, R40, R59 ;  /* 0x0000003b283b7221 */ /* 0x000fe20000000000 */
[----:B------:R-:W-:Y:S01]  /*09d0*/  FADD R14, R41, R14 ;  /* 0x0000000e290e7221 */ /* 0x000fe20000000000 */
[----:B------:R-:W-:Y:S01]  /*09e0*/  STS [R50], R13 ;  /* 0x0000000d32007388 */ /* 0x000fe20000000800 */
[----:B------:R-:W-:Y:S01]  /*09f0*/  FFMA R9, R30, R46, R34 ;  /* 0x0000002e1e097223 */ /* 0x000fe20000000022 */
[----:B------:R-:W-:Y:S01]  /*0a00*/  FADD R21, R42, R21 ;  /* 0x000000152a157221 */ /* 0x000fe20000000000 */
[----:B------:R-:W-:Y:S01]  /*0a10*/  FFMA R10, R31, R47, R35 ;  /* 0x0000002f1f0a7223 */ /* 0x000fe20000000023 */
[----:B------:R0:W-:Y:S01]  /*0a20*/  STS [R51+0x100], R8 ;  /* 0x0001000833007388 */ /* 0x0001e20000000800 */
[----:B------:R-:W-:Y:S01]  /*0a30*/  FADD R20, R43, R20 ;  /* 0x000000142b147221 */ /* 0x000fe20000000000 */
[----:B------:R-:W-:-:S02]  /*0a40*/  FADD R15, R16, R15 ;  /* 0x0000000f100f7221 */ /* 0x000fc40000000000 */
[----:B------:R-:W-:Y:S01]  /*0a50*/  STS [R52+0x200], R45 ;  /* 0x0002002d34007388 */ /* 0x000fe20000000800 */
[----:B------:R-:W-:Y:S01]  /*0a60*/  FADD R12, R17, R12 ;  /* 0x0000000c110c7221 */ /* 0x000fe20000000000 */
[----:B------:R-:W-:Y:S02]  /*0a70*/  FFMA R34, R38, R46, R34 ;  /* 0x0000002e26227223 */ /* 0x000fe40000000022 */
[----:B------:R-:W-:Y:S01]  /*0a80*/  STS [R53+0x300], R32 ;  /* 0x0003002035007388 */ /* 0x000fe20000000800 */
[----:B------:R-:W-:Y:S01]  /*0a90*/  FADD R11, R18, R9 ;  /* 0x00000009120b7221 */ /* 0x000fe20000000000 */
[----:B------:R-:W-:Y:S02]  /*0aa0*/  FFMA R22, R39, R47, R35 ;  /* 0x0000002f27167223 */ /* 0x000fe40000000023 */
[----:B------:R-:W-:Y:S01]  /*0ab0*/  STS [R50+0x40], R59 ;  /* 0x0000403b32007388 */ /* 0x000fe20000000800 */
[----:B------:R-:W-:Y:S01]  /*0ac0*/  FADD R10, R19, R10 ;  /* 0x0000000a130a7221 */ /* 0x000fe20000000000 */
[----:B------:R-:W-:-:S02]  /*0ad0*/  FADD R61, R4, R61 ;  /* 0x0000003d043d7221 */ /* 0x000fc40000000000 */
[----:B------:R-:W-:Y:S01]  /*0ae0*/  STS [R51+0x140], R14 ;  /* 0x0001400e33007388 */ /* 0x000fe20000000800 */
[----:B------:R-:W-:-:S03]  /*0af0*/  FADD R24, R6, R33 ;  /* 0x0000002106187221 */ /* 0x000fc60000000000 */
[----:B------:R-:W-:Y:S01]  /*0b00*/  STS [R52+0x240], R21 ;  /* 0x0002401534007388 */ /* 0x000fe20000000800 */
[----:B------:R-:W-:-:S03]  /*0b10*/  FADD R23, R7, R34 ;  /* 0x0000002207177221 */ /* 0x000fc60000000000 */
[----:B------:R-:W-:Y:S01]  /*0b20*/  STS [R53+0x340], R20 ;  /* 0x0003401435007388 */ /* 0x000fe20000000800 */
[----:B------:R-:W-:Y:S01]  /*0b30*/  FADD R22, R49, R22 ;  /* 0x0000001631167221 */ /* 0x000fe20000000000 */
[----:B------:R-:W-:Y:S02]  /*0b40*/  SHF.L.U32 R6, R48, 0x2, RZ ;  /* 0x0000000230067819 */ /* 0x000fe400000006ff */
[----:B------:R-:W-:Y:S04]  /*0b50*/  STS [R50+0x80], R15 ;  /* 0x0000800f32007388 */ /* 0x000fe80000000800 */
[----:B------:R-:W-:Y:S04]  /*0b60*/  STS [R51+0x180], R12 ;  /* 0x0001800c33007388 */ /* 0x000fe80000000800 */
[----:B------:R1:W-:Y:S01]  /*0b70*/  STS [R52+0x280], R11 ;  /* 0x0002800b34007388 */ /* 0x0003e20000000800 */
[----:B------:R-:W-:-:S03]  /*0b80*/  LOP3.LUT R6, R6, 0x3fc, RZ, 0xc0, !PT ;  /* 0x000003fc06067812 */ /* 0x000fc600078ec0ff */
[----:B------:R-:W-:Y:S04]  /*0b90*/  STS [R53+0x380], R10 ;  /* 0x0003800a35007388 */ /* 0x000fe80000000800 */
[----:B------:R-:W-:Y:S04]  /*0ba0*/  STS [R50+0xc0], R61 ;  /* 0x0000c03d32007388 */ /* 0x000fe80000000800 */
[----:B------:R-:W-:Y:S04]  /*0bb0*/  STS [R51+0x1c0], R24 ;  /* 0x0001c01833007388 */ /* 0x000fe80000000800 */
[----:B------:R-:W-:Y:S04]  /*0bc0*/  @P2 STG.E.128 desc[UR6][R56.64], R28 ;  /* 0x0000001c38002986 */ /* 0x000fe8000c101d06 */
[----:B------:R2:W-:Y:S01]  /*0bd0*/  STS [R52+0x2c0], R23 ;  /* 0x0002c01734007388 */ /* 0x0005e20000000800 */
[----:B------:R-:W-:-:S03]  /*0be0*/  LOP3.LUT R4, R6, 0x400, RZ, 0xfc, !PT ;  /* 0x0000040006047812 */ /* 0x000fc600078efcff */
[----:B------:R-:W-:Y:S04]  /*0bf0*/  @P3 STG.E.128 desc[UR6][R54.64], R36 ;  /* 0x0000002436003986 */ /* 0x000fe8000c101d06 */
[----:B------:R3:W-:Y:S01]  /*0c00*/  STS [R53+0x3c0], R22 ;  /* 0x0003c01635007388 */ /* 0x0007e20000000800 */
[----:B------:R-:W-:Y:S02]  /*0c10*/  LOP3.LUT R7, R6, 0x800, RZ, 0xfc, !PT ;  /* 0x0000080006077812 */ /* 0x000fe400078efcff */
[----:B------:R-:W-:Y:S02]  /*0c20*/  SHF.R.U32.HI R4, RZ, 0x2, R4 ;  /* 0x00000002ff047819 */ /* 0x000fe40000011604 */
[----:B------:R-:W-:Y:S02]  /*0c30*/  SHF.R.U32.HI R7, RZ, 0x2, R7 ;  /* 0x00000002ff077819 */ /* 0x000fe40000011607 */
[----:B------:R-:W-:-:S02]  /*0c40*/  LOP3.LUT R48, R48, 0xf0, RZ, 0xc0, !PT ;  /* 0x000000f030307812 */ /* 0x000fc400078ec0ff */
[----:B------:R-:W-:Y:S02]  /*0c50*/  LOP3.LUT R4, R4, 0x1f0, RZ, 0xc0, !PT ;  /* 0x000001f004047812 */ /* 0x000fe400078ec0ff */
[----:B0-----:R-:W-:Y:S02]  /*0c60*/  LOP3.LUT R8, R7, 0x2f0, RZ, 0xc0, !PT ;  /* 0x000002f007087812 */ /* 0x001fe400078ec0ff */
[----:B------:R-:W-:Y:S01]  /*0c70*/  IADD3 R7, R48, UR4, RZ ;  /* 0x0000000430077c10 */ /* 0x000fe2000fffe0ff */
[----:B------:R-:W-:Y:S01]  /*0c80*/  VIADD R9, R4, UR4 ;  /* 0x0000000404097c36 */ /* 0x000fe20008000000 */
[----:B-1----:R-:W-:Y:S01]  /*0c90*/  IADD3 R11, R8, UR4, RZ ;  /* 0x00000004080b7c10 */ /* 0x002fe2000fffe0ff */
[----:B------:R-:W0:Y:S01]  /*0ca0*/  LDC.64 R4, c[0x0][0x248] ;  /* 0x00009200ff047b82 */ /* 0x000e220000000a00 */
[----:B------:R-:W-:-:S07]  /*0cb0*/  LEA R16, R6, R7, 0x2 ;  /* 0x0000000706107211 */ /* 0x000fce00078e10ff */
[----:B------:R-:W-:Y:S01]  /*0cc0*/  BAR.SYNC.DEFER_BLOCKING 0x0 ;  /* 0x0000000000007b1d */ /* 0x000fe20000010000 */
[C---:B------:R-:W-:Y:S01]  /*0cd0*/  IMAD R12, R6.reuse, 0x4, R9 ;  /* 0x00000004060c7824 */ /* 0x040fe200078e0209 */
[----:B------:R-:W-:Y:S02]  /*0ce0*/  LEA R11, R6, R11, 0x2 ;  /* 0x0000000b060b7211 */ /* 0x000fe400078e10ff */
[----:B------:R-:W-:-:S04]  /*0cf0*/  SHF.R.S32.HI R7, RZ, 0x1f, R2 ;  /* 0x0000001fff077819 */ /* 0x000fc80000011402 */
[----:B--2---:R-:W-:Y:S01]  /*0d00*/  LEA.HI R23, R7, R2, RZ, 0x6 ;  /* 0x0000000207177211 */ /* 0x004fe200078f30ff */
[----:B------:R-:W1:Y:S04]  /*0d10*/  LDS.128 R16, [R16] ;  /* 0x0000000010107984 */ /* 0x000e680000000c00 */
[----:B------:R-:W2:Y:S04]  /*0d20*/  LDS.128 R12, [R12+0x1000] ;  /* 0x001000000c0c7984 */ /* 0x000ea80000000c00 */
[----:B------:R-:W4:Y:S01]  /*0d30*/  LDS.128 R8, [R11+0x2000] ;  /* 0x002000000b087984 */ /* 0x000f220000000c00 */
[----:B------:R-:W-:-:S02]  /*0d40*/  SHF.L.U32 R21, R23, 0x7, RZ ;  /* 0x0000000717157819 */ /* 0x000fc400000006ff */
[----:B------:R-:W-:Y:S02]  /*0d50*/  LOP3.LUT R24, R23, 0xffffffc0, RZ, 0xc0, !PT ;  /* 0xffffffc017187812 */ /* 0x000fe400078ec0ff */
[----:B------:R-:W-:Y:S02]  /*0d60*/  LOP3.LUT R23, R21, 0xffffe000, RZ, 0xc0, !PT ;  /* 0xffffe00015177812 */ /* 0x000fe400078ec0ff */
[----:B------:R-:W-:Y:S02]  /*0d70*/  LOP3.LUT R7, R0, R3, RZ, 0xfc, !PT ;  /* 0x0000000300077212 */ /* 0x000fe400078efcff */
[----:B---3--:R-:W-:Y:S02]  /*0d80*/  LOP3.LUT R22, R6, 0xc00, RZ, 0xfc, !PT ;  /* 0x00000c0006167812 */ /* 0x008fe400078efcff */
[----:B------:R-:W-:Y:S02]  /*0d90*/  LOP3.LUT R20, R0, 0x10, R3, 0xfe, !PT ;  /* 0x0000001000147812 */ /* 0x000fe400078efe03 */
[----:B------:R-:W-:-:S02]  /*0da0*/  LOP3.LUT R21, R0, 0x20, R3, 0xfe, !PT ;  /* 0x0000002000157812 */ /* 0x000fc400078efe03 */
[----:B------:R-:W-:Y:S02]  /*0db0*/  IADD3 R24, R23, R2, -R24 ;  /* 0x0000000217187210 */ /* 0x000fe40007ffe818 */
[----:B------:R-:W-:Y:S02]  /*0dc0*/  LOP3.LUT R0, R0, 0x30, R3, 0xfe, !PT ;  /* 0x0000003000007812 */ /* 0x000fe400078efe03 */
[----:B------:R-:W-:Y:S02]  /*0dd0*/  SHF.R.U32.HI R22, RZ, 0x2, R22 ;  /* 0x00000002ff167819 */ /* 0x000fe40000011616 */
[C---:B------:R-:W-:Y:S02]  /*0de0*/  ISETP.LT.AND P1, PT, R7.reuse, 0x80, !P0 ;  /* 0x000000800700780c */ /* 0x040fe40004721270 */
[----:B------:R-:W-:Y:S01]  /*0df0*/  ISETP.LT.AND P2, PT, R20, 0x80, !P0 ;  /* 0x000000801400780c */ /* 0x000fe20004741270 */
[----:B------:R-:W-:Y:S01]  /*0e00*/  IMAD R3, R7, 0x40, R24 ;  /* 0x0000004007037824 */ /* 0x000fe200078e0218 */
[----:B------:R-:W-:-:S02]  /*0e10*/  ISETP.LT.AND P3, PT, R21, 0x80, !P0 ;  /* 0x000000801500780c */ /* 0x000fc40004761270 */
[----:B------:R-:W-:Y:S02]  /*0e20*/  ISETP.LT.AND P0, PT, R0, 0x80, !P0 ;  /* 0x000000800000780c */ /* 0x000fe40004701270 */
[----:B------:R-:W-:Y:S02]  /*0e30*/  LOP3.LUT R22, R22, 0x3f0, RZ, 0xc0, !PT ;  /* 0x000003f016167812 */ /* 0x000fe400078ec0ff */
[-C--:B------:R-:W-:Y:S02]  /*0e40*/  LEA R7, R20, R24.reuse, 0x6 ;  /* 0x0000001814077211 */ /* 0x080fe400078e30ff */
[----:B------:R-:W-:Y:S01]  /*0e50*/  LEA R23, R21, R24, 0x6 ;  /* 0x0000001815177211 */ /* 0x000fe200078e30ff */
[----:B0-----:R-:W-:-:S04]  /*0e60*/  IMAD.WIDE R2, R3, 0x4, R4 ;  /* 0x0000000403027825 */ /* 0x001fc800078e0204 */
[----:B------:R-:W-:Y:S02]  /*0e70*/  VIADD R25, R22, UR4 ;  /* 0x0000000416197c36 */ /* 0x000fe40008000000 */
[--C-:B------:R-:W-:Y:S01]  /*0e80*/  IMAD.WIDE R20, R7, 0x4, R4.reuse ;  /* 0x0000000407147825 */ /* 0x100fe200078e0204 */
[----:B-1----:R0:W-:Y:S03]  /*0e90*/  @P1 STG.E.128 desc[UR6][R2.64], R16 ;  /* 0x0000001002001986 */ /* 0x0021e6000c101d06 */
[----:B------:R-:W-:Y:S01]  /*0ea0*/  IMAD.WIDE R22, R23, 0x4, R4 ;  /* 0x0000000417167825 */ /* 0x000fe200078e0204 */
[----:B--2---:R0:W-:Y:S01]  /*0eb0*/  @P2 STG.E.128 desc[UR6][R20.64], R12 ;  /* 0x0000000c14002986 */ /* 0x0041e2000c101d06 */
[----:B------:R-:W-:-:S03]  /*0ec0*/  LEA R25, R6, R25, 0x2 ;  /* 0x0000001906197211 */ /* 0x000fc600078e10ff */
[----:B----4-:R0:W-:Y:S02]  /*0ed0*/  @P3 STG.E.128 desc[UR6][R22.64], R8 ;  /* 0x0000000816003986 */ /* 0x0101e4000c101d06 */
[----:B0-----:R-:W-:Y:S05]  /*0ee0*/  @!P0 EXIT ;  /* 0x000000000000894d */ /* 0x001fea0003800000 */
[----:B0-----:R-:W0:Y:S01]  /*0ef0*/  LDS.128 R8, [R25+0x3000] ;  /* 0x0030000019087984 */ /* 0x001e220000000c00 */
[----:B------:R-:W-:-:S05]  /*0f00*/  LEA R3, R0, R24, 0x6 ;  /* 0x0000001800037211 */ /* 0x000fca00078e30ff */
[----:B------:R-:W-:-:S05]  /*0f10*/  IMAD.WIDE R4, R3, 0x4, R4 ;  /* 0x0000000403047825 */ /* 0x000fca00078e0204 */
[----:B0-----:R-:W-:Y:S01]  /*0f20*/  STG.E.128 desc[UR6][R4.64], R8 ;  /* 0x0000000804007986 */ /* 0x001fe2000c101d06 */
[----:B------:R-:W-:Y:S05]  /*0f30*/  EXIT ;  /* 0x000000000000794d */ /* 0x000fea0003800000 */
.L_x_0:
[----:B------:R-:W-:-:S00]  /*0f40*/  BRA `(.L_x_0) ;  /* 0xfffffffc00fc7947 */ /* 0x000fc0000383ffff */
[----:B------:R-:W-:-:S00]  /*0f50*/  NOP ;  /* 0x0000000000007918 */ /* 0x000fc00000000000 */
        /* <DEDUP_REMOVED lines=10> */
.L_x_1:


//--------------------- .nv.shared.triton_poi_fused_add_convolution_mul_28 --------------------------
	.section	.nv.shared.triton_poi_fused_add_convolution_mul_28,"aw",@nobits
	.sectionflags	@""
	.align	16
	.zero		1024


//--------------------- .nv.constant0.triton_poi_fused_add_convolution_mul_28 --------------------------
	.section	.nv.constant0.triton_poi_fused_add_convolution_mul_28,"a",@progbits
	.sectionflags	@""
	.align	4
.nv.constant0.triton_poi_fused_add_convolution_mul_28:
	.zero		600
